//
// Generated by NVIDIA NVVM Compiler
//
// Compiler Build ID: CL-36424714
// Cuda compilation tools, release 13.0, V13.0.88
// Based on NVVM 20.0.0
//

.version 9.0
.target sm_100
.address_size 64

	// .globl	_Z24histogram_without_atomicPiS_

.visible .entry _Z24histogram_without_atomicPiS_(
	.param .u64 .ptr .align 1 _Z24histogram_without_atomicPiS__param_0,
	.param .u64 .ptr .align 1 _Z24histogram_without_atomicPiS__param_1
)
{
	.reg .pred 	%p<2>;
	.reg .b32 	%r<8>;
	.reg .b64 	%rd<9>;

	ld.param.u64 	%rd2, [_Z24histogram_without_atomicPiS__param_0];
	ld.param.u64 	%rd3, [_Z24histogram_without_atomicPiS__param_1];
	cvta.to.global.u64 	%rd4, %rd3;
	mov.u32 	%r1, %tid.x;
	mov.u32 	%r2, %ntid.x;
	mov.u32 	%r3, %ctaid.x;
	mad.lo.s32 	%r4, %r2, %r3, %r1;
	mul.wide.s32 	%rd5, %r4, 4;
	add.s64 	%rd1, %rd4, %rd5;
	setp.gt.s32 	%p1, %r4, 999;
	@%p1 bra 	$L__BB0_2;
	cvta.to.global.u64 	%rd6, %rd2;
	ld.global.u32 	%r5, [%rd1];
	mul.wide.s32 	%rd7, %r5, 4;
	add.s64 	%rd8, %rd6, %rd7;
	ld.global.u32 	%r6, [%rd8];
	add.s32 	%r7, %r6, 1;
	st.global.u32 	[%rd8], %r7;
$L__BB0_2:
	ret;

}
	// .globl	_Z16histogram_atomicPiS_
.visible .entry _Z16histogram_atomicPiS_(
	.param .u64 .ptr .align 1 _Z16histogram_atomicPiS__param_0,
	.param .u64 .ptr .align 1 _Z16histogram_atomicPiS__param_1
)
{
	.reg .pred 	%p<2>;
	.reg .b32 	%r<7>;
	.reg .b64 	%rd<9>;

	ld.param.u64 	%rd2, [_Z16histogram_atomicPiS__param_0];
	ld.param.u64 	%rd3, [_Z16histogram_atomicPiS__param_1];
	cvta.to.global.u64 	%rd4, %rd3;
	mov.u32 	%r1, %tid.x;
	mov.u32 	%r2, %ntid.x;
	mov.u32 	%r3, %ctaid.x;
	mad.lo.s32 	%r4, %r2, %r3, %r1;
	mul.wide.s32 	%rd5, %r4, 4;
	add.s64 	%rd1, %rd4, %rd5;
	setp.gt.s32 	%p1, %r4, 999;
	@%p1 bra 	$L__BB1_2;
	cvta.to.global.u64 	%rd6, %rd2;
	ld.global.u32 	%r5, [%rd1];
	mul.wide.s32 	%rd7, %r5, 4;
	add.s64 	%rd8, %rd6, %rd7;
	atom.global.add.u32 	%r6, [%rd8], 1;
$L__BB1_2:
	ret;

}


// ===== COMPILED SASS (sm_100) =====

	.target	sm_100

	.elftype	@"ET_EXEC"


//--------------------- .note.nv.tkinfo           --------------------------
	.section	.note.nv.tkinfo,"",@"SHT_NOTE"
	.sectionflags	@"SHF_NOTE_NV_TKINFO"
	.tkinfo
        /*0018*/ 	.word	0x00000002
        /*0030*/ 	.string	""
        /*0030*/ 	.string	"ptxas"
        /*0030*/ 	.string	"Cuda compilation tools, release 13.0, V13.0.88"
        /*0030*/ 	.string	"Build cuda_13.0.r13.0/compiler.36424714_0"
        /*0030*/ 	.string	"-arch sm_100 -m 64 "



//--------------------- .note.nv.cuinfo           --------------------------
	.section	.note.nv.cuinfo,"",@"SHT_NOTE"
	.sectionflags	@"SHF_NOTE_NV_CUINFO"
        /*0018*/ 	.short	0x0002
        /*001a*/ 	.short	0x0064
        /*001c*/ 	.short	0x0082
	.zero		2


//--------------------- .nv.info                  --------------------------
	.section	.nv.info,"",@"SHT_CUDA_INFO"
	.align	4


	//----- nvinfo : EIATTR_REGCOUNT
	.align		4
        /*0000*/ 	.byte	0x04, 0x2f
        /*0002*/ 	.short	(.L_1 - .L_0)
	.align		4
.L_0:
        /*0004*/ 	.word	index@(_Z24histogram_without_atomicPiS_)
        /*0008*/ 	.word	0x0000000a


	//----- nvinfo : EIATTR_FRAME_SIZE
	.align		4
.L_1:
        /*000c*/ 	.byte	0x04, 0x11
        /*000e*/ 	.short	(.L_3 - .L_2)
	.align		4
.L_2:
        /*0010*/ 	.word	index@(_Z24histogram_without_atomicPiS_)
        /*0014*/ 	.word	0x00000000


	//----- nvinfo : EIATTR_REGCOUNT
	.align		4
.L_3:
        /*0018*/ 	.byte	0x04, 0x2f
        /*001a*/ 	.short	(.L_5 - .L_4)
	.align		4
.L_4:
        /*001c*/ 	.word	index@(_Z16histogram_atomicPiS_)
        /*0020*/ 	.word	0x0000000a


	//----- nvinfo : EIATTR_FRAME_SIZE
	.align		4
.L_5:
        /*0024*/ 	.byte	0x04, 0x11
        /*0026*/ 	.short	(.L_7 - .L_6)
	.align		4
.L_6:
        /*0028*/ 	.word	index@(_Z16histogram_atomicPiS_)
        /*002c*/ 	.word	0x00000000


	//----- nvinfo : EIATTR_MIN_STACK_SIZE
	.align		4
.L_7:
        /*0030*/ 	.byte	0x04, 0x12
        /*0032*/ 	.short	(.L_9 - .L_8)
	.align		4
.L_8:
        /*0034*/ 	.word	index@(_Z16histogram_atomicPiS_)
        /*0038*/ 	.word	0x00000000


	//----- nvinfo : EIATTR_MIN_STACK_SIZE
	.align		4
.L_9:
        /*003c*/ 	.byte	0x04, 0x12
        /*003e*/ 	.short	(.L_11 - .L_10)
	.align		4
.L_10:
        /*0040*/ 	.word	index@(_Z24histogram_without_atomicPiS_)
        /*0044*/ 	.word	0x00000000
.L_11:


//--------------------- .nv.compat                --------------------------
	.section	.nv.compat,"",@"SHT_CUDA_COMPAT_INFO"
	.align	4
        /*0000*/ 	.byte	0x02, 0x09, 0x00, 0x00, 0x02, 0x02, 0x01, 0x00, 0x02, 0x05, 0x05, 0x00, 0x03, 0x07, 0x01, 0x01
        /*0010*/ 	.byte	0x02, 0x03, 0x00, 0x00, 0x02, 0x06, 0x01, 0x00, 0x04, 0x0b, 0x08, 0x00, 0x09, 0x00, 0x00, 0x00
        /*0020*/ 	.byte	0x00, 0x00, 0x00, 0x00


//--------------------- .nv.info._Z16histogram_atomicPiS_ --------------------------
	.section	.nv.info._Z16histogram_atomicPiS_,"",@"SHT_CUDA_INFO"
	.sectionflags	@""
	.align	4


	//----- nvinfo : EIATTR_CUDA_API_VERSION
	.align		4
        /*0000*/ 	.byte	0x04, 0x37
        /*0002*/ 	.short	(.L_13 - .L_12)
.L_12:
        /*0004*/ 	.word	0x00000082


	//----- nvinfo : EIATTR_KPARAM_INFO
	.align		4
.L_13:
        /*0008*/ 	.byte	0x04, 0x17
        /*000a*/ 	.short	(.L_15 - .L_14)
.L_14:
        /*000c*/ 	.word	0x00000000
        /*0010*/ 	.short	0x0001
        /*0012*/ 	.short	0x0008
        /*0014*/ 	.byte	0x00, 0xf5, 0x21, 0x00


	//----- nvinfo : EIATTR_KPARAM_INFO
	.align		4
.L_15:
        /*0018*/ 	.byte	0x04, 0x17
        /*001a*/ 	.short	(.L_17 - .L_16)
.L_16:
        /*001c*/ 	.word	0x00000000
        /*0020*/ 	.short	0x0000
        /*0022*/ 	.short	0x0000
        /*0024*/ 	.byte	0x00, 0xf5, 0x21, 0x00


	//----- nvinfo : EIATTR_SPARSE_MMA_MASK
	.align		4
.L_17:
        /*0028*/ 	.byte	0x03, 0x50
        /*002a*/ 	.short	0x0000


	//----- nvinfo : EIATTR_MAXREG_COUNT
	.align		4
        /*002c*/ 	.byte	0x03, 0x1b
        /*002e*/ 	.short	0x00ff


	//----- nvinfo : EIATTR_MERCURY_ISA_VERSION
	.align		4
        /*0030*/ 	.byte	0x03, 0x5f
        /*0032*/ 	.short	0x0101


	//----- nvinfo : EIATTR_VRC_CTA_INIT_COUNT
	.align		4
        /*0034*/ 	.byte	0x02, 0x4a
	.zero		1
	.zero		1


	//----- nvinfo : EIATTR_EXIT_INSTR_OFFSETS
	.align		4
        /*0038*/ 	.byte	0x04, 0x1c
        /*003a*/ 	.short	(.L_19 - .L_18)


	//   ....[0]....
.L_18:
        /*003c*/ 	.word	0x00000070


	//   ....[1]....
        /*0040*/ 	.word	0x000000f0


	//----- nvinfo : EIATTR_CBANK_PARAM_SIZE
	.align		4
.L_19:
        /*0044*/ 	.byte	0x03, 0x19
        /*0046*/ 	.short	0x0010


	//----- nvinfo : EIATTR_PARAM_CBANK
	.align		4
        /*0048*/ 	.byte	0x04, 0x0a
        /*004a*/ 	.short	(.L_21 - .L_20)
	.align		4
.L_20:
        /*004c*/ 	.word	index@(.nv.constant0._Z16histogram_atomicPiS_)
        /*0050*/ 	.short	0x0380
        /*0052*/ 	.short	0x0010


	//----- nvinfo : EIATTR_SW_WAR
	.align		4
.L_21:
        /*0054*/ 	.byte	0x04, 0x36
        /*0056*/ 	.short	(.L_23 - .L_22)
.L_22:
        /*0058*/ 	.word	0x00000008
.L_23:


//--------------------- .nv.info._Z24histogram_without_atomicPiS_ --------------------------
	.section	.nv.info._Z24histogram_without_atomicPiS_,"",@"SHT_CUDA_INFO"
	.sectionflags	@""
	.align	4


	//----- nvinfo : EIATTR_CUDA_API_VERSION
	.align		4
        /*0000*/ 	.byte	0x04, 0x37
        /*0002*/ 	.short	(.L_25 - .L_24)
.L_24:
        /*0004*/ 	.word	0x00000082


	//----- nvinfo : EIATTR_KPARAM_INFO
	.align		4
.L_25:
        /*0008*/ 	.byte	0x04, 0x17
        /*000a*/ 	.short	(.L_27 - .L_26)
.L_26:
        /*000c*/ 	.word	0x00000000
        /*0010*/ 	.short	0x0001
        /*0012*/ 	.short	0x0008
        /*0014*/ 	.byte	0x00, 0xf5, 0x21, 0x00


	//----- nvinfo : EIATTR_KPARAM_INFO
	.align		4
.L_27:
        /*0018*/ 	.byte	0x04, 0x17
        /*001a*/ 	.short	(.L_29 - .L_28)
.L_28:
        /*001c*/ 	.word	0x00000000
        /*0020*/ 	.short	0x0000
        /*0022*/ 	.short	0x0000
        /*0024*/ 	.byte	0x00, 0xf5, 0x21, 0x00


	//----- nvinfo : EIATTR_SPARSE_MMA_MASK
	.align		4
.L_29:
        /*0028*/ 	.byte	0x03, 0x50
        /*002a*/ 	.short	0x0000


	//----- nvinfo : EIATTR_MAXREG_COUNT
	.align		4
        /*002c*/ 	.byte	0x03, 0x1b
        /*002e*/ 	.short	0x00ff


	//----- nvinfo : EIATTR_MERCURY_ISA_VERSION
	.align		4
        /*0030*/ 	.byte	0x03, 0x5f
        /*0032*/ 	.short	0x0101


	//----- nvinfo : EIATTR_VRC_CTA_INIT_COUNT
	.align		4
        /*0034*/ 	.byte	0x02, 0x4a
	.zero		1
	.zero		1


	//----- nvinfo : EIATTR_EXIT_INSTR_OFFSETS
	.align		4
        /*0038*/ 	.byte	0x04, 0x1c
        /*003a*/ 	.short	(.L_31 - .L_30)


	//   ....[0]....
.L_30:
        /*003c*/ 	.word	0x00000070


	//   ....[1]....
        /*0040*/ 	.word	0x00000100


	//----- nvinfo : EIATTR_CBANK_PARAM_SIZE
	.align		4
.L_31:
        /*0044*/ 	.byte	0x03, 0x19
        /*0046*/ 	.short	0x0010


	//----- nvinfo : EIATTR_PARAM_CBANK
	.align		4
        /*0048*/ 	.byte	0x04, 0x0a
        /*004a*/ 	.short	(.L_33 - .L_32)
	.align		4
.L_32:
        /*004c*/ 	.word	index@(.nv.constant0._Z24histogram_without_atomicPiS_)
        /*0050*/ 	.short	0x0380
        /*0052*/ 	.short	0x0010


	//----- nvinfo : EIATTR_SW_WAR
	.align		4
.L_33:
        /*0054*/ 	.byte	0x04, 0x36
        /*0056*/ 	.short	(.L_35 - .L_34)
.L_34:
        /*0058*/ 	.word	0x00000008
.L_35:


//--------------------- .nv.callgraph             --------------------------
	.section	.nv.callgraph,"",@"SHT_CUDA_CALLGRAPH"
	.align	4
	.sectionentsize	8
	.align		4
        /*0000*/ 	.word	0x00000000
	.align		4
        /*0004*/ 	.word	0xffffffff
	.align		4
        /*0008*/ 	.word	0x00000000
	.align		4
        /*000c*/ 	.word	0xfffffffe
	.align		4
        /*0010*/ 	.word	0x00000000
	.align		4
        /*0014*/ 	.word	0xfffffffd
	.align		4
        /*0018*/ 	.word	0x00000000
	.align		4
        /*001c*/ 	.word	0xfffffffc


//--------------------- .text._Z16histogram_atomicPiS_ --------------------------
	.section	.text._Z16histogram_atomicPiS_,"ax",@progbits
	.align	128
        .global         _Z16histogram_atomicPiS_
        .type           _Z16histogram_atomicPiS_,@function
        .size           _Z16histogram_atomicPiS_,(.L_x_2 - _Z16histogram_atomicPiS_)
        .other          _Z16histogram_atomicPiS_,@"STO_CUDA_ENTRY STV_DEFAULT"
_Z16histogram_atomicPiS_:
.text._Z16histogram_atomicPiS_:
[----:B------:R-:W-:Y:S01]  /*0000*/  LDC R1, c[0x0][0x37c] ;  /* 0x0000df00ff017b82 */ /* 0x000fe20000000800 */
[----:B------:R-:W0:Y:S01]  /*0010*/  S2R R5, SR_TID.X ;  /* 0x0000000000057919 */ /* 0x000e220000002100 */
[----:B------:R-:W0:Y:S06]  /*0020*/  LDCU UR4, c[0x0][0x360] ;  /* 0x00006c00ff0477ac */ /* 0x000e2c0008000800 */
[----:B------:R-:W1:Y:S01]  /*0030*/  LDC.64 R2, c[0x0][0x388] ;  /* 0x0000e200ff027b82 */ /* 0x000e620000000a00 */
[----:B------:R-:W0:Y:S02]  /*0040*/  S2R R0, SR_CTAID.X ;  /* 0x0000000000007919 */ /* 0x000e240000002500 */
[----:B0-----:R-:W-:-:S05]  /*0050*/  IMAD R5, R0, UR4, R5 ;  /* 0x0000000400057c24 */ /* 0x001fca000f8e0205 */
[----:B------:R-:W-:-:S13]  /*0060*/  ISETP.GT.AND P0, PT, R5, 0x3e7, PT ;  /* 0x000003e70500780c */ /* 0x000fda0003f04270 */
[----:B-1----:R-:W-:Y:S05]  /*0070*/  @P0 EXIT ;  /* 0x000000000000094d */ /* 0x002fea0003800000 */
[----:B------:R-:W0:Y:S01]  /*0080*/  LDCU.64 UR4, c[0x0][0x358] ;  /* 0x00006b00ff0477ac */ /* 0x000e220008000a00 */
[----:B------:R-:W-:Y:S02]  /*0090*/  IMAD.WIDE R2, R5, 0x4, R2 ;  /* 0x0000000405027825 */ /* 0x000fe400078e0202 */
[----:B------:R-:W1:Y:S04]  /*00a0*/  LDC.64 R4, c[0x0][0x380] ;  /* 0x0000e000ff047b82 */ /* 0x000e680000000a00 */
[----:B0-----:R-:W1:Y:S01]  /*00b0*/  LDG.E R3, desc[UR4][R2.64] ;  /* 0x0000000402037981 */ /* 0x001e62000c1e1900 */
[----:B------:R-:W-:Y:S02]  /*00c0*/  HFMA2 R7, -RZ, RZ, 0, 5.9604644775390625e-08 ;  /* 0x00000001ff077431 */ /* 0x000fe400000001ff */
[----:B-1----:R-:W-:-:S05]  /*00d0*/  IMAD.WIDE R4, R3, 0x4, R4 ;  /* 0x0000000403047825 */ /* 0x002fca00078e0204 */
[----:B------:R-:W-:Y:S01]  /*00e0*/  REDG.E.ADD.STRONG.GPU desc[UR4][R4.64], R7 ;  /* 0x000000070400798e */ /* 0x000fe2000c12e104 */
[----:B------:R-:W-:Y:S05]  /*00f0*/  EXIT ;  /* 0x000000000000794d */ /* 0x000fea0003800000 */
.L_x_0:
[----:B------:R-:W-:-:S00]  /*0100*/  BRA `(.L_x_0) ;  /* 0xfffffffc00fc7947 */ /* 0x000fc0000383ffff */
[----:B------:R-:W-:-:S00]  /*0110*/  NOP ;  /* 0x0000000000007918 */ /* 0x000fc00000000000 */
        /* <DEDUP_REMOVED lines=14> */
.L_x_2:


//--------------------- .text._Z24histogram_without_atomicPiS_ --------------------------
	.section	.text._Z24histogram_without_atomicPiS_,"ax",@progbits
	.align	128
        .global         _Z24histogram_without_atomicPiS_
        .type           _Z24histogram_without_atomicPiS_,@function
        .size           _Z24histogram_without_atomicPiS_,(.L_x_3 - _Z24histogram_without_atomicPiS_)
        .other          _Z24histogram_without_atomicPiS_,@"STO_CUDA_ENTRY STV_DEFAULT"
_Z24histogram_without_atomicPiS_:
.text._Z24histogram_without_atomicPiS_:
        /* <DEDUP_REMOVED lines=11> */
[----:B0-----:R-:W1:Y:S02]  /*00b0*/  LDG.E R3, desc[UR4][R2.64] ;  /* 0x0000000402037981 */ /* 0x001e64000c1e1900 */
[----:B-1----:R-:W-:-:S05]  /*00c0*/  IMAD.WIDE R4, R3, 0x4, R4 ;  /* 0x0000000403047825 */ /* 0x002fca00078e0204 */
[----:B------:R-:W2:Y:S02]  /*00d0*/  LDG.E R0, desc[UR4][R4.64] ;  /* 0x0000000404007981 */ /* 0x000ea4000c1e1900 */
[----:B--2---:R-:W-:-:S05]  /*00e0*/  IADD3 R7, PT, PT, R0, 0x1, RZ ;  /* 0x0000000100077810 */ /* 0x004fca0007ffe0ff */
[----:B------:R-:W-:Y:S01]  /*00f0*/  STG.E desc[UR4][R4.64], R7 ;  /* 0x0000000704007986 */ /* 0x000fe2000c101904 */
[----:B------:R-:W-:Y:S05]  /*0100*/  EXIT ;  /* 0x000000000000794d */ /* 0x000fea0003800000 */
.L_x_1:
        /* <DEDUP_REMOVED lines=15> */
.L_x_3:


//--------------------- .nv.shared.reserved.0     --------------------------
	.section	.nv.shared.reserved.0,"aw",@nobits
	.weak		__nv_reservedSMEM_offset_0_alias
	.size		__nv_reservedSMEM_offset_0_alias, 0, 64
	.other		__nv_reservedSMEM_offset_0_alias,@"STO_CUDA_RESERVED_SHARED STV_DEFAULT"
__nv_reservedSMEM_offset_0_alias:
	.zero		0
	.zero		64


//--------------------- .nv.constant0._Z16histogram_atomicPiS_ --------------------------
	.section	.nv.constant0._Z16histogram_atomicPiS_,"a",@progbits
	.sectionflags	@""
	.align	4
.nv.constant0._Z16histogram_atomicPiS_:
	.zero		912


//--------------------- .nv.constant0._Z24histogram_without_atomicPiS_ --------------------------
	.section	.nv.constant0._Z24histogram_without_atomicPiS_,"a",@progbits
	.sectionflags	@""
	.align	4
.nv.constant0._Z24histogram_without_atomicPiS_:
	.zero		912


//--------------------- SYMBOLS --------------------------

	.type		.nv.reservedSmem.offset0,@object
	.size		.nv.reservedSmem.offset0,0x4
